//
// Generated by NVIDIA NVVM Compiler
//
// Compiler Build ID: CL-36424714
// Cuda compilation tools, release 13.0, V13.0.88
// Based on NVVM 20.0.0
//

.version 9.0
.target sm_100
.address_size 64

	// .globl	bitonicSortOV

.visible .entry bitonicSortOV(
	.param .u64 .ptr .align 1 bitonicSortOV_param_0,
	.param .u32 bitonicSortOV_param_1,
	.param .u32 bitonicSortOV_param_2,
	.param .u32 bitonicSortOV_param_3
)
{
	.reg .pred 	%p<6>;
	.reg .b32 	%r<31>;
	.reg .b64 	%rd<7>;

	ld.param.u64 	%rd4, [bitonicSortOV_param_0];
	ld.param.u32 	%r16, [bitonicSortOV_param_1];
	ld.param.u32 	%r14, [bitonicSortOV_param_2];
	ld.param.u32 	%r15, [bitonicSortOV_param_3];
	mov.u32 	%r17, %ctaid.x;
	mov.u32 	%r1, %ntid.x;
	mov.u32 	%r18, %tid.x;
	mad.lo.s32 	%r28, %r17, %r1, %r18;
	shr.u32 	%r19, %r16, 31;
	add.s32 	%r20, %r16, %r19;
	shr.s32 	%r3, %r20, 1;
	setp.ge.s32 	%p1, %r28, %r3;
	@%p1 bra 	$L__BB0_7;
	cvta.to.global.u64 	%rd1, %rd4;
	shl.b32 	%r4, %r15, 1;
	mov.u32 	%r21, %nctaid.x;
	mul.lo.s32 	%r5, %r21, %r1;
$L__BB0_2:
	div.s32 	%r22, %r28, %r15;
	mul.lo.s32 	%r23, %r22, %r15;
	sub.s32 	%r24, %r28, %r23;
	mad.lo.s32 	%r25, %r4, %r22, %r24;
	xor.b32  	%r26, %r25, %r15;
	and.b32  	%r27, %r25, %r14;
	setp.ne.s32 	%p2, %r27, 0;
	mul.wide.s32 	%rd5, %r25, 4;
	add.s64 	%rd2, %rd1, %rd5;
	mul.wide.s32 	%rd6, %r26, 4;
	add.s64 	%rd3, %rd1, %rd6;
	@%p2 bra 	$L__BB0_4;
	ld.global.u32 	%r30, [%rd2];
	ld.global.u32 	%r29, [%rd3];
	setp.gt.s32 	%p4, %r30, %r29;
	@%p4 bra 	$L__BB0_5;
	bra.uni 	$L__BB0_6;
$L__BB0_4:
	ld.global.u32 	%r30, [%rd2];
	ld.global.u32 	%r29, [%rd3];
	setp.ge.s32 	%p3, %r30, %r29;
	@%p3 bra 	$L__BB0_6;
$L__BB0_5:
	st.global.u32 	[%rd2], %r29;
	st.global.u32 	[%rd3], %r30;
$L__BB0_6:
	add.s32 	%r28, %r28, %r5;
	setp.lt.s32 	%p5, %r28, %r3;
	@%p5 bra 	$L__BB0_2;
$L__BB0_7:
	ret;

}


// ===== COMPILED SASS (sm_100) =====

	.target	sm_100

	.elftype	@"ET_EXEC"


//--------------------- .note.nv.tkinfo           --------------------------
	.section	.note.nv.tkinfo,"",@"SHT_NOTE"
	.sectionflags	@"SHF_NOTE_NV_TKINFO"
	.tkinfo
        /*0018*/ 	.word	0x00000002
        /*0030*/ 	.string	""
        /*0030*/ 	.string	"ptxas"
        /*0030*/ 	.string	"Cuda compilation tools, release 13.0, V13.0.88"
        /*0030*/ 	.string	"Build cuda_13.0.r13.0/compiler.36424714_0"
        /*0030*/ 	.string	"-arch sm_100 -m 64 "



//--------------------- .note.nv.cuinfo           --------------------------
	.section	.note.nv.cuinfo,"",@"SHT_NOTE"
	.sectionflags	@"SHF_NOTE_NV_CUINFO"
        /*0018*/ 	.short	0x0002
        /*001a*/ 	.short	0x0064
        /*001c*/ 	.short	0x0082
	.zero		2


//--------------------- .nv.info                  --------------------------
	.section	.nv.info,"",@"SHT_CUDA_INFO"
	.align	4


	//----- nvinfo : EIATTR_REGCOUNT
	.align		4
        /*0000*/ 	.byte	0x04, 0x2f
        /*0002*/ 	.short	(.L_1 - .L_0)
	.align		4
.L_0:
        /*0004*/ 	.word	index@(bitonicSortOV)
        /*0008*/ 	.word	0x00000011


	//----- nvinfo : EIATTR_FRAME_SIZE
	.align		4
.L_1:
        /*000c*/ 	.byte	0x04, 0x11
        /*000e*/ 	.short	(.L_3 - .L_2)
	.align		4
.L_2:
        /*0010*/ 	.word	index@(bitonicSortOV)
        /*0014*/ 	.word	0x00000000


	//----- nvinfo : EIATTR_MIN_STACK_SIZE
	.align		4
.L_3:
        /*0018*/ 	.byte	0x04, 0x12
        /*001a*/ 	.short	(.L_5 - .L_4)
	.align		4
.L_4:
        /*001c*/ 	.word	index@(bitonicSortOV)
        /*0020*/ 	.word	0x00000000
.L_5:


//--------------------- .nv.compat                --------------------------
	.section	.nv.compat,"",@"SHT_CUDA_COMPAT_INFO"
	.align	4
        /*0000*/ 	.byte	0x02, 0x09, 0x00, 0x00, 0x02, 0x02, 0x01, 0x00, 0x02, 0x05, 0x05, 0x00, 0x03, 0x07, 0x01, 0x01
        /*0010*/ 	.byte	0x02, 0x03, 0x00, 0x00, 0x02, 0x06, 0x01, 0x00, 0x04, 0x0b, 0x08, 0x00, 0x09, 0x00, 0x00, 0x00
        /*0020*/ 	.byte	0x00, 0x00, 0x00, 0x00


//--------------------- .nv.info.bitonicSortOV    --------------------------
	.section	.nv.info.bitonicSortOV,"",@"SHT_CUDA_INFO"
	.sectionflags	@""
	.align	4


	//----- nvinfo : EIATTR_CUDA_API_VERSION
	.align		4
        /*0000*/ 	.byte	0x04, 0x37
        /*0002*/ 	.short	(.L_7 - .L_6)
.L_6:
        /*0004*/ 	.word	0x00000082


	//----- nvinfo : EIATTR_KPARAM_INFO
	.align		4
.L_7:
        /*0008*/ 	.byte	0x04, 0x17
        /*000a*/ 	.short	(.L_9 - .L_8)
.L_8:
        /*000c*/ 	.word	0x00000000
        /*0010*/ 	.short	0x0003
        /*0012*/ 	.short	0x0010
        /*0014*/ 	.byte	0x00, 0xf0, 0x11, 0x00


	//----- nvinfo : EIATTR_KPARAM_INFO
	.align		4
.L_9:
        /*0018*/ 	.byte	0x04, 0x17
        /*001a*/ 	.short	(.L_11 - .L_10)
.L_10:
        /*001c*/ 	.word	0x00000000
        /*0020*/ 	.short	0x0002
        /*0022*/ 	.short	0x000c
        /*0024*/ 	.byte	0x00, 0xf0, 0x11, 0x00


	//----- nvinfo : EIATTR_KPARAM_INFO
	.align		4
.L_11:
        /*0028*/ 	.byte	0x04, 0x17
        /*002a*/ 	.short	(.L_13 - .L_12)
.L_12:
        /*002c*/ 	.word	0x00000000
        /*0030*/ 	.short	0x0001
        /*0032*/ 	.short	0x0008
        /*0034*/ 	.byte	0x00, 0xf0, 0x11, 0x00


	//----- nvinfo : EIATTR_KPARAM_INFO
	.align		4
.L_13:
        /*0038*/ 	.byte	0x04, 0x17
        /*003a*/ 	.short	(.L_15 - .L_14)
.L_14:
        /*003c*/ 	.word	0x00000000
        /*0040*/ 	.short	0x0000
        /*0042*/ 	.short	0x0000
        /*0044*/ 	.byte	0x00, 0xf5, 0x21, 0x00


	//----- nvinfo : EIATTR_SPARSE_MMA_MASK
	.align		4
.L_15:
        /*0048*/ 	.byte	0x03, 0x50
        /*004a*/ 	.short	0x0000


	//----- nvinfo : EIATTR_MAXREG_COUNT
	.align		4
        /*004c*/ 	.byte	0x03, 0x1b
        /*004e*/ 	.short	0x00ff


	//----- nvinfo : EIATTR_MERCURY_ISA_VERSION
	.align		4
        /*0050*/ 	.byte	0x03, 0x5f
        /*0052*/ 	.short	0x0101


	//----- nvinfo : EIATTR_VRC_CTA_INIT_COUNT
	.align		4
        /*0054*/ 	.byte	0x02, 0x4a
	.zero		1
	.zero		1


	//----- nvinfo : EIATTR_EXIT_INSTR_OFFSETS
	.align		4
        /*0058*/ 	.byte	0x04, 0x1c
        /*005a*/ 	.short	(.L_17 - .L_16)


	//   ....[0]....
.L_16:
        /*005c*/ 	.word	0x00000090


	//   ....[1]....
        /*0060*/ 	.word	0x00000470


	//----- nvinfo : EIATTR_CRS_STACK_SIZE
	.align		4
.L_17:
        /*0064*/ 	.byte	0x04, 0x1e
        /*0066*/ 	.short	(.L_19 - .L_18)
.L_18:
        /*0068*/ 	.word	0x00000000


	//----- nvinfo : EIATTR_CBANK_PARAM_SIZE
	.align		4
.L_19:
        /*006c*/ 	.byte	0x03, 0x19
        /*006e*/ 	.short	0x0014


	//----- nvinfo : EIATTR_PARAM_CBANK
	.align		4
        /*0070*/ 	.byte	0x04, 0x0a
        /*0072*/ 	.short	(.L_21 - .L_20)
	.align		4
.L_20:
        /*0074*/ 	.word	index@(.nv.constant0.bitonicSortOV)
        /*0078*/ 	.short	0x0380
        /*007a*/ 	.short	0x0014


	//----- nvinfo : EIATTR_SW_WAR
	.align		4
.L_21:
        /*007c*/ 	.byte	0x04, 0x36
        /*007e*/ 	.short	(.L_23 - .L_22)
.L_22:
        /*0080*/ 	.word	0x00000008
.L_23:


//--------------------- .nv.callgraph             --------------------------
	.section	.nv.callgraph,"",@"SHT_CUDA_CALLGRAPH"
	.align	4
	.sectionentsize	8
	.align		4
        /*0000*/ 	.word	0x00000000
	.align		4
        /*0004*/ 	.word	0xffffffff
	.align		4
        /*0008*/ 	.word	0x00000000
	.align		4
        /*000c*/ 	.word	0xfffffffe
	.align		4
        /*0010*/ 	.word	0x00000000
	.align		4
        /*0014*/ 	.word	0xfffffffd
	.align		4
        /*0018*/ 	.word	0x00000000
	.align		4
        /*001c*/ 	.word	0xfffffffc


//--------------------- .text.bitonicSortOV       --------------------------
	.section	.text.bitonicSortOV,"ax",@progbits
	.align	128
        .global         bitonicSortOV
        .type           bitonicSortOV,@function
        .size           bitonicSortOV,(.L_x_7 - bitonicSortOV)
        .other          bitonicSortOV,@"STO_CUDA_ENTRY STV_DEFAULT"
bitonicSortOV:
.text.bitonicSortOV:
[----:B------:R-:W-:Y:S01]  /*0000*/  LDC R1, c[0x0][0x37c] ;  /* 0x0000df00ff017b82 */ /* 0x000fe20000000800 */
[----:B------:R-:W0:Y:S07]  /*0010*/  S2R R8, SR_TID.X ;  /* 0x0000000000087919 */ /* 0x000e2e0000002100 */
[----:B------:R-:W0:Y:S01]  /*0020*/  S2UR UR5, SR_CTAID.X ;  /* 0x00000000000579c3 */ /* 0x000e220000002500 */
[----:B------:R-:W1:Y:S07]  /*0030*/  LDCU UR4, c[0x0][0x388] ;  /* 0x00007100ff0477ac */ /* 0x000e6e0008000800 */
[----:B------:R-:W0:Y:S01]  /*0040*/  LDC R9, c[0x0][0x360] ;  /* 0x0000d800ff097b82 */ /* 0x000e220000000800 */
[----:B-1----:R-:W-:-:S04]  /*0050*/  ULEA.HI UR4, UR4, UR4, URZ, 0x1 ;  /* 0x0000000404047291 */ /* 0x002fc8000f8f08ff */
[----:B------:R-:W-:Y:S01]  /*0060*/  USHF.R.S32.HI UR4, URZ, 0x1, UR4 ;  /* 0x00000001ff047899 */ /* 0x000fe20008011404 */
[----:B0-----:R-:W-:-:S05]  /*0070*/  IMAD R8, R9, UR5, R8 ;  /* 0x0000000509087c24 */ /* 0x001fca000f8e0208 */
[----:B------:R-:W-:-:S13]  /*0080*/  ISETP.GE.AND P0, PT, R8, UR4, PT ;  /* 0x0000000408007c0c */ /* 0x000fda000bf06270 */
[----:B------:R-:W-:Y:S05]  /*0090*/  @P0 EXIT ;  /* 0x000000000000094d */ /* 0x000fea0003800000 */
[----:B------:R-:W0:Y:S01]  /*00a0*/  LDC R12, c[0x0][0x390] ;  /* 0x0000e400ff0c7b82 */ /* 0x000e220000000800 */
[----:B------:R-:W1:Y:S01]  /*00b0*/  LDCU UR5, c[0x0][0x370] ;  /* 0x00006e00ff0577ac */ /* 0x000e620008000800 */
[----:B------:R-:W2:Y:S06]  /*00c0*/  LDCU.64 UR6, c[0x0][0x358] ;  /* 0x00006b00ff0677ac */ /* 0x000eac0008000a00 */
[----:B------:R-:W3:Y:S01]  /*00d0*/  LDC R4, c[0x0][0x390] ;  /* 0x0000e400ff047b82 */ /* 0x000ee20000000800 */
[----:B------:R-:W4:Y:S07]  /*00e0*/  LDCU UR8, c[0x0][0x38c] ;  /* 0x00007180ff0877ac */ /* 0x000f2e0008000800 */
[----:B------:R-:W1:Y:S01]  /*00f0*/  LDC.64 R2, c[0x0][0x380] ;  /* 0x0000e000ff027b82 */ /* 0x000e620000000a00 */
[----:B0-----:R-:W-:Y:S01]  /*0100*/  IABS R0, R12 ;  /* 0x0000000c00007213 */ /* 0x001fe20000000000 */
[----:B------:R-:W-:-:S03]  /*0110*/  IMAD.SHL.U32 R12, R12, 0x2, RZ ;  /* 0x000000020c0c7824 */ /* 0x000fc600078e00ff */
[----:B------:R-:W0:Y:S08]  /*0120*/  I2F.RP R5, R0 ;  /* 0x0000000000057306 */ /* 0x000e300000209400 */
[----:B0-----:R-:W0:Y:S02]  /*0130*/  MUFU.RCP R5, R5 ;  /* 0x0000000500057308 */ /* 0x001e240000001000 */
[----:B0-----:R-:W-:-:S06]  /*0140*/  VIADD R6, R5, 0xffffffe ;  /* 0x0ffffffe05067836 */ /* 0x001fcc0000000000 */
[----:B------:R0:W5:Y:S02]  /*0150*/  F2I.FTZ.U32.TRUNC.NTZ R7, R6 ;  /* 0x0000000600077305 */ /* 0x000164000021f000 */
[----:B0-----:R-:W-:Y:S02]  /*0160*/  HFMA2 R6, -RZ, RZ, 0, 0 ;  /* 0x00000000ff067431 */ /* 0x001fe400000001ff */
[----:B-----5:R-:W-:-:S04]  /*0170*/  IMAD.MOV R11, RZ, RZ, -R7 ;  /* 0x000000ffff0b7224 */ /* 0x020fc800078e0a07 */
[----:B------:R-:W-:-:S04]  /*0180*/  IMAD R11, R11, R0, RZ ;  /* 0x000000000b0b7224 */ /* 0x000fc800078e02ff */
[----:B------:R-:W-:-:S04]  /*0190*/  IMAD.HI.U32 R5, R7, R11, R6 ;  /* 0x0000000b07057227 */ /* 0x000fc800078e0006 */
[----:B------:R-:W-:Y:S02]  /*01a0*/  IMAD.MOV.U32 R7, RZ, RZ, R8 ;  /* 0x000000ffff077224 */ /* 0x000fe400078e0008 */
[----:B-1234-:R-:W-:-:S07]  /*01b0*/  IMAD R6, R9, UR5, RZ ;  /* 0x0000000509067c24 */ /* 0x01efce000f8e02ff */
.L_x_5:
[----:B0-----:R-:W-:Y:S01]  /*01c0*/  IABS R10, R7 ;  /* 0x00000007000a7213 */ /* 0x001fe20000000000 */
[----:B------:R-:W-:Y:S01]  /*01d0*/  BSSY.RECONVERGENT B0, `(.L_x_0) ;  /* 0x0000026000007945 */ /* 0x000fe20003800200 */
[----:B------:R-:W-:-:S03]  /*01e0*/  IABS R14, R4 ;  /* 0x00000004000e7213 */ /* 0x000fc60000000000 */
[----:B------:R-:W-:Y:S01]  /*01f0*/  BSSY.RELIABLE B1, `(.L_x_1) ;  /* 0x0000021000017945 */ /* 0x000fe20003800100 */
[----:B------:R-:W-:-:S05]  /*0200*/  IMAD.HI.U32 R8, R5, R10, RZ ;  /* 0x0000000a05087227 */ /* 0x000fca00078e00ff */
[----:B------:R-:W-:-:S05]  /*0210*/  IADD3 R9, PT, PT, -R8, RZ, RZ ;  /* 0x000000ff08097210 */ /* 0x000fca0007ffe1ff */
[----:B------:R-:W-:-:S05]  /*0220*/  IMAD R9, R14, R9, R10 ;  /* 0x000000090e097224 */ /* 0x000fca00078e020a */
[----:B------:R-:W-:-:S13]  /*0230*/  ISETP.GT.U32.AND P2, PT, R0, R9, PT ;  /* 0x000000090000720c */ /* 0x000fda0003f44070 */
[----:B------:R-:W-:Y:S01]  /*0240*/  @!P2 IMAD.IADD R9, R9, 0x1, -R14 ;  /* 0x000000010909a824 */ /* 0x000fe200078e0a0e */
[----:B------:R-:W-:Y:S02]  /*0250*/  @!P2 IADD3 R8, PT, PT, R8, 0x1, RZ ;  /* 0x000000010808a810 */ /* 0x000fe40007ffe0ff */
[----:B------:R-:W-:Y:S02]  /*0260*/  ISETP.NE.AND P2, PT, R4, RZ, PT ;  /* 0x000000ff0400720c */ /* 0x000fe40003f45270 */
[----:B------:R-:W-:Y:S02]  /*0270*/  ISETP.GE.U32.AND P0, PT, R9, R0, PT ;  /* 0x000000000900720c */ /* 0x000fe40003f06070 */
[----:B------:R-:W-:-:S04]  /*0280*/  LOP3.LUT R9, R7, R4, RZ, 0x3c, !PT ;  /* 0x0000000407097212 */ /* 0x000fc800078e3cff */
[----:B------:R-:W-:-:S07]  /*0290*/  ISETP.GE.AND P1, PT, R9, RZ, PT ;  /* 0x000000ff0900720c */ /* 0x000fce0003f26270 */
[----:B------:R-:W-:-:S06]  /*02a0*/  @P0 VIADD R8, R8, 0x1 ;  /* 0x0000000108080836 */ /* 0x000fcc0000000000 */
[----:B------:R-:W-:Y:S02]  /*02b0*/  @!P1 IADD3 R8, PT, PT, -R8, RZ, RZ ;  /* 0x000000ff08089210 */ /* 0x000fe40007ffe1ff */
[----:B------:R-:W-:-:S05]  /*02c0*/  @!P2 LOP3.LUT R8, RZ, R4, RZ, 0x33, !PT ;  /* 0x00000004ff08a212 */ /* 0x000fca00078e33ff */
[----:B------:R-:W-:-:S04]  /*02d0*/  IMAD.MOV R9, RZ, RZ, -R8 ;  /* 0x000000ffff097224 */ /* 0x000fc800078e0a08 */
[----:B------:R-:W-:-:S04]  /*02e0*/  IMAD R9, R4, R9, R7 ;  /* 0x0000000904097224 */ /* 0x000fc800078e0207 */
[----:B------:R-:W-:-:S05]  /*02f0*/  IMAD R9, R12, R8, R9 ;  /* 0x000000080c097224 */ /* 0x000fca00078e0209 */
[C---:B------:R-:W-:Y:S02]  /*0300*/  LOP3.LUT P0, RZ, R9.reuse, UR8, RZ, 0xc0, !PT ;  /* 0x0000000809ff7c12 */ /* 0x040fe4000f80c0ff */
[C---:B------:R-:W-:Y:S01]  /*0310*/  LOP3.LUT R11, R9.reuse, R4, RZ, 0x3c, !PT ;  /* 0x00000004090b7212 */ /* 0x040fe200078e3cff */
[----:B------:R-:W-:-:S04]  /*0320*/  IMAD.WIDE R8, R9, 0x4, R2 ;  /* 0x0000000409087825 */ /* 0x000fc800078e0202 */
[----:B------:R-:W-:-:S06]  /*0330*/  IMAD.WIDE R10, R11, 0x4, R2 ;  /* 0x000000040b0a7825 */ /* 0x000fcc00078e0202 */
[----:B------:R-:W-:Y:S05]  /*0340*/  @P0 BRA `(.L_x_2) ;  /* 0x0000000000180947 */ /* 0x000fea0003800000 */
[----:B------:R-:W2:Y:S04]  /*0350*/  LDG.E R13, desc[UR6][R8.64] ;  /* 0x00000006080d7981 */ /* 0x000ea8000c1e1900 */
[----:B------:R-:W2:Y:S02]  /*0360*/  LDG.E R14, desc[UR6][R10.64] ;  /* 0x000000060a0e7981 */ /* 0x000ea4000c1e1900 */
[----:B--2---:R-:W-:-:S13]  /*0370*/  ISETP.GT.AND P0, PT, R13, R14, PT ;  /* 0x0000000e0d00720c */ /* 0x004fda0003f04270 */
[----:B------:R-:W-:Y:S05]  /*0380*/  @!P0 BREAK.RELIABLE B1 ;  /* 0x0000000000018942 */ /* 0x000fea0003800100 */
[----:B------:R-:W-:Y:S05]  /*0390*/  @P0 BRA `(.L_x_3) ;  /* 0x0000000000180947 */ /* 0x000fea0003800000 */
[----:B------:R-:W-:Y:S05]  /*03a0*/  BRA `(.L_x_4) ;  /* 0x0000000000207947 */ /* 0x000fea0003800000 */
.L_x_2:
[----:B------:R-:W2:Y:S04]  /*03b0*/  LDG.E R13, desc[UR6][R8.64] ;  /* 0x00000006080d7981 */ /* 0x000ea8000c1e1900 */
[----:B------:R-:W2:Y:S02]  /*03c0*/  LDG.E R14, desc[UR6][R10.64] ;  /* 0x000000060a0e7981 */ /* 0x000ea4000c1e1900 */
[----:B--2---:R-:W-:-:S13]  /*03d0*/  ISETP.GE.AND P0, PT, R13, R14, PT ;  /* 0x0000000e0d00720c */ /* 0x004fda0003f06270 */
[----:B------:R-:W-:Y:S05]  /*03e0*/  @P0 BREAK.RELIABLE B1 ;  /* 0x0000000000010942 */ /* 0x000fea0003800100 */
[----:B------:R-:W-:Y:S05]  /*03f0*/  @P0 BRA `(.L_x_4) ;  /* 0x00000000000c0947 */ /* 0x000fea0003800000 */
.L_x_3:
[----:B------:R-:W-:Y:S05]  /*0400*/  BSYNC.RELIABLE B1 ;  /* 0x0000000000017941 */ /* 0x000fea0003800100 */
.L_x_1:
[----:B------:R0:W-:Y:S04]  /*0410*/  STG.E desc[UR6][R8.64], R14 ;  /* 0x0000000e08007986 */ /* 0x0001e8000c101906 */
[----:B------:R0:W-:Y:S02]  /*0420*/  STG.E desc[UR6][R10.64], R13 ;  /* 0x0000000d0a007986 */ /* 0x0001e4000c101906 */
.L_x_4:
[----:B------:R-:W-:Y:S05]  /*0430*/  BSYNC.RECONVERGENT B0 ;  /* 0x0000000000007941 */ /* 0x000fea0003800200 */
.L_x_0:
[----:B------:R-:W-:-:S04]  /*0440*/  IADD3 R7, PT, PT, R6, R7, RZ ;  /* 0x0000000706077210 */ /* 0x000fc80007ffe0ff */
[----:B------:R-:W-:-:S13]  /*0450*/  ISETP.GE.AND P0, PT, R7, UR4, PT ;  /* 0x0000000407007c0c */ /* 0x000fda000bf06270 */
[----:B------:R-:W-:Y:S05]  /*0460*/  @!P0 BRA `(.L_x_5) ;  /* 0xfffffffc00548947 */ /* 0x000fea000383ffff */
[----:B------:R-:W-:Y:S05]  /*0470*/  EXIT ;  /* 0x000000000000794d */ /* 0x000fea0003800000 */
.L_x_6:
[----:B------:R-:W-:-:S00]  /*0480*/  BRA `(.L_x_6) ;  /* 0xfffffffc00fc7947 */ /* 0x000fc0000383ffff */
[----:B------:R-:W-:-:S00]  /*0490*/  NOP ;  /* 0x0000000000007918 */ /* 0x000fc00000000000 */
        /* <DEDUP_REMOVED lines=14> */
.L_x_7:


//--------------------- .nv.shared.reserved.0     --------------------------
	.section	.nv.shared.reserved.0,"aw",@nobits
	.weak		__nv_reservedSMEM_offset_0_alias
	.size		__nv_reservedSMEM_offset_0_alias, 0, 64
	.other		__nv_reservedSMEM_offset_0_alias,@"STO_CUDA_RESERVED_SHARED STV_DEFAULT"
__nv_reservedSMEM_offset_0_alias:
	.zero		0
	.zero		64


//--------------------- .nv.constant0.bitonicSortOV --------------------------
	.section	.nv.constant0.bitonicSortOV,"a",@progbits
	.sectionflags	@""
	.align	4
.nv.constant0.bitonicSortOV:
	.zero		916


//--------------------- SYMBOLS --------------------------

	.type		.nv.reservedSmem.offset0,@object
	.size		.nv.reservedSmem.offset0,0x4
